//
// Generated by NVIDIA NVVM Compiler
//
// Compiler Build ID: CL-36424714
// Cuda compilation tools, release 13.0, V13.0.88
// Based on NVVM 20.0.0
//

.version 9.0
.target sm_100
.address_size 64

	// .globl	_Z10AddVectorsPKfS0_Pfi
.extern .func  (.param .b32 func_retval0) vprintf
(
	.param .b64 vprintf_param_0,
	.param .b64 vprintf_param_1
)
;
.global .align 1 .b8 $str[25] = {98, 108, 111, 99, 107, 68, 105, 109, 58, 32, 37, 100, 44, 32, 103, 114, 105, 100, 68, 105, 109, 58, 37, 100};

.visible .entry _Z10AddVectorsPKfS0_Pfi(
	.param .u64 .ptr .align 1 _Z10AddVectorsPKfS0_Pfi_param_0,
	.param .u64 .ptr .align 1 _Z10AddVectorsPKfS0_Pfi_param_1,
	.param .u64 .ptr .align 1 _Z10AddVectorsPKfS0_Pfi_param_2,
	.param .u32 _Z10AddVectorsPKfS0_Pfi_param_3
)
{
	.local .align 8 .b8 	__local_depot0[8];
	.reg .b64 	%SP;
	.reg .b64 	%SPL;
	.reg .pred 	%p<3>;
	.reg .b32 	%r<13>;
	.reg .b32 	%f<4>;
	.reg .b64 	%rd<15>;

	mov.u64 	%SPL, __local_depot0;
	cvta.local.u64 	%SP, %SPL;
	ld.param.u64 	%rd4, [_Z10AddVectorsPKfS0_Pfi_param_0];
	ld.param.u64 	%rd5, [_Z10AddVectorsPKfS0_Pfi_param_1];
	ld.param.u64 	%rd6, [_Z10AddVectorsPKfS0_Pfi_param_2];
	ld.param.u32 	%r7, [_Z10AddVectorsPKfS0_Pfi_param_3];
	add.u64 	%rd7, %SP, 0;
	add.u64 	%rd8, %SPL, 0;
	mov.u32 	%r8, %tid.x;
	mov.u32 	%r9, %ctaid.x;
	mov.u32 	%r1, %ntid.x;
	mad.lo.s32 	%r12, %r9, %r1, %r8;
	mov.u32 	%r3, %nctaid.x;
	st.local.v2.u32 	[%rd8], {%r1, %r3};
	mov.u64 	%rd9, $str;
	cvta.global.u64 	%rd10, %rd9;
	{ // callseq 0, 0
	.param .b64 param0;
	st.param.b64 	[param0], %rd10;
	.param .b64 param1;
	st.param.b64 	[param1], %rd7;
	.param .b32 retval0;
	call.uni (retval0), 
	vprintf, 
	(
	param0, 
	param1
	);
	ld.param.b32 	%r10, [retval0];
	} // callseq 0
	setp.ge.s32 	%p1, %r12, %r7;
	@%p1 bra 	$L__BB0_3;
	mul.lo.s32 	%r4, %r1, %r3;
	cvta.to.global.u64 	%rd1, %rd4;
	cvta.to.global.u64 	%rd2, %rd5;
	cvta.to.global.u64 	%rd3, %rd6;
$L__BB0_2:
	mul.wide.s32 	%rd11, %r12, 4;
	add.s64 	%rd12, %rd1, %rd11;
	ld.global.f32 	%f1, [%rd12];
	add.s64 	%rd13, %rd2, %rd11;
	ld.global.f32 	%f2, [%rd13];
	add.f32 	%f3, %f1, %f2;
	add.s64 	%rd14, %rd3, %rd11;
	st.global.f32 	[%rd14], %f3;
	add.s32 	%r12, %r12, %r4;
	setp.lt.s32 	%p2, %r12, %r7;
	@%p2 bra 	$L__BB0_2;
$L__BB0_3:
	ret;

}


// ===== COMPILED SASS (sm_100) =====

	.target	sm_100

	.elftype	@"ET_EXEC"


//--------------------- .note.nv.tkinfo           --------------------------
	.section	.note.nv.tkinfo,"",@"SHT_NOTE"
	.sectionflags	@"SHF_NOTE_NV_TKINFO"
	.tkinfo
        /*0018*/ 	.word	0x00000002
        /*0030*/ 	.string	""
        /*0030*/ 	.string	"ptxas"
        /*0030*/ 	.string	"Cuda compilation tools, release 13.0, V13.0.88"
        /*0030*/ 	.string	"Build cuda_13.0.r13.0/compiler.36424714_0"
        /*0030*/ 	.string	"-arch sm_100 -m 64 "



//--------------------- .note.nv.cuinfo           --------------------------
	.section	.note.nv.cuinfo,"",@"SHT_NOTE"
	.sectionflags	@"SHF_NOTE_NV_CUINFO"
        /*0018*/ 	.short	0x0002
        /*001a*/ 	.short	0x0064
        /*001c*/ 	.short	0x0082
	.zero		2


//--------------------- .nv.info                  --------------------------
	.section	.nv.info,"",@"SHT_CUDA_INFO"
	.align	4


	//----- nvinfo : EIATTR_REGCOUNT
	.align		4
        /*0000*/ 	.byte	0x04, 0x2f
        /*0002*/ 	.short	(.L_2 - .L_1)
	.align		4
.L_1:
        /*0004*/ 	.word	index@(_Z10AddVectorsPKfS0_Pfi)
        /*0008*/ 	.word	0x00000018


	//----- nvinfo : EIATTR_FRAME_SIZE
	.align		4
.L_2:
        /*000c*/ 	.byte	0x04, 0x11
        /*000e*/ 	.short	(.L_4 - .L_3)
	.align		4
.L_3:
        /*0010*/ 	.word	index@(_Z10AddVectorsPKfS0_Pfi)
        /*0014*/ 	.word	0x00000008


	//----- nvinfo : EIATTR_MIN_STACK_SIZE
	.align		4
.L_4:
        /*0018*/ 	.byte	0x04, 0x12
        /*001a*/ 	.short	(.L_6 - .L_5)
	.align		4
.L_5:
        /*001c*/ 	.word	index@(_Z10AddVectorsPKfS0_Pfi)
        /*0020*/ 	.word	0x00000008
.L_6:


//--------------------- .nv.compat                --------------------------
	.section	.nv.compat,"",@"SHT_CUDA_COMPAT_INFO"
	.align	4
        /*0000*/ 	.byte	0x02, 0x09, 0x00, 0x00, 0x02, 0x02, 0x01, 0x00, 0x02, 0x05, 0x05, 0x00, 0x03, 0x07, 0x01, 0x01
        /*0010*/ 	.byte	0x02, 0x03, 0x00, 0x00, 0x02, 0x06, 0x01, 0x00, 0x04, 0x0b, 0x08, 0x00, 0x09, 0x00, 0x00, 0x00
        /*0020*/ 	.byte	0x00, 0x00, 0x00, 0x00


//--------------------- .nv.info._Z10AddVectorsPKfS0_Pfi --------------------------
	.section	.nv.info._Z10AddVectorsPKfS0_Pfi,"",@"SHT_CUDA_INFO"
	.sectionflags	@""
	.align	4


	//----- nvinfo : EIATTR_CUDA_API_VERSION
	.align		4
        /*0000*/ 	.byte	0x04, 0x37
        /*0002*/ 	.short	(.L_8 - .L_7)
.L_7:
        /*0004*/ 	.word	0x00000082


	//----- nvinfo : EIATTR_KPARAM_INFO
	.align		4
.L_8:
        /*0008*/ 	.byte	0x04, 0x17
        /*000a*/ 	.short	(.L_10 - .L_9)
.L_9:
        /*000c*/ 	.word	0x00000000
        /*0010*/ 	.short	0x0003
        /*0012*/ 	.short	0x0018
        /*0014*/ 	.byte	0x00, 0xf0, 0x11, 0x00


	//----- nvinfo : EIATTR_KPARAM_INFO
	.align		4
.L_10:
        /*0018*/ 	.byte	0x04, 0x17
        /*001a*/ 	.short	(.L_12 - .L_11)
.L_11:
        /*001c*/ 	.word	0x00000000
        /*0020*/ 	.short	0x0002
        /*0022*/ 	.short	0x0010
        /*0024*/ 	.byte	0x00, 0xf5, 0x21, 0x00


	//----- nvinfo : EIATTR_KPARAM_INFO
	.align		4
.L_12:
        /*0028*/ 	.byte	0x04, 0x17
        /*002a*/ 	.short	(.L_14 - .L_13)
.L_13:
        /*002c*/ 	.word	0x00000000
        /*0030*/ 	.short	0x0001
        /*0032*/ 	.short	0x0008
        /*0034*/ 	.byte	0x00, 0xf5, 0x21, 0x00


	//----- nvinfo : EIATTR_KPARAM_INFO
	.align		4
.L_14:
        /*0038*/ 	.byte	0x04, 0x17
        /*003a*/ 	.short	(.L_16 - .L_15)
.L_15:
        /*003c*/ 	.word	0x00000000
        /*0040*/ 	.short	0x0000
        /*0042*/ 	.short	0x0000
        /*0044*/ 	.byte	0x00, 0xf5, 0x21, 0x00


	//----- nvinfo : EIATTR_SPARSE_MMA_MASK
	.align		4
.L_16:
        /*0048*/ 	.byte	0x03, 0x50
        /*004a*/ 	.short	0x0000


	//----- nvinfo : EIATTR_MAXREG_COUNT
	.align		4
        /*004c*/ 	.byte	0x03, 0x1b
        /*004e*/ 	.short	0x00ff


	//----- nvinfo : EIATTR_EXTERNS
	.align		4
        /*0050*/ 	.byte	0x04, 0x0f
        /*0052*/ 	.short	(.L_18 - .L_17)


	//   ....[0]....
	.align		4
.L_17:
        /*0054*/ 	.word	index@(vprintf)


	//----- nvinfo : EIATTR_MERCURY_ISA_VERSION
	.align		4
.L_18:
        /*0058*/ 	.byte	0x03, 0x5f
        /*005a*/ 	.short	0x0101


	//----- nvinfo : EIATTR_VRC_CTA_INIT_COUNT
	.align		4
        /*005c*/ 	.byte	0x02, 0x4a
	.zero		1
	.zero		1


	//----- nvinfo : EIATTR_SYSCALL_OFFSETS
	.align		4
        /*0060*/ 	.byte	0x04, 0x46
        /*0062*/ 	.short	(.L_20 - .L_19)


	//   ....[0]....
.L_19:
        /*0064*/ 	.word	0x00000120


	//----- nvinfo : EIATTR_EXIT_INSTR_OFFSETS
	.align		4
.L_20:
        /*0068*/ 	.byte	0x04, 0x1c
        /*006a*/ 	.short	(.L_22 - .L_21)


	//   ....[0]....
.L_21:
        /*006c*/ 	.word	0x00000150


	//   ....[1]....
        /*0070*/ 	.word	0x00000290


	//----- nvinfo : EIATTR_CRS_STACK_SIZE
	.align		4
.L_22:
        /*0074*/ 	.byte	0x04, 0x1e
        /*0076*/ 	.short	(.L_24 - .L_23)
.L_23:
        /*0078*/ 	.word	0x00000000


	//----- nvinfo : EIATTR_CBANK_PARAM_SIZE
	.align		4
.L_24:
        /*007c*/ 	.byte	0x03, 0x19
        /*007e*/ 	.short	0x001c


	//----- nvinfo : EIATTR_PARAM_CBANK
	.align		4
        /*0080*/ 	.byte	0x04, 0x0a
        /*0082*/ 	.short	(.L_26 - .L_25)
	.align		4
.L_25:
        /*0084*/ 	.word	index@(.nv.constant0._Z10AddVectorsPKfS0_Pfi)
        /*0088*/ 	.short	0x0380
        /*008a*/ 	.short	0x001c


	//----- nvinfo : EIATTR_SW_WAR
	.align		4
.L_26:
        /*008c*/ 	.byte	0x04, 0x36
        /*008e*/ 	.short	(.L_28 - .L_27)
.L_27:
        /*0090*/ 	.word	0x00000008
.L_28:


//--------------------- .nv.callgraph             --------------------------
	.section	.nv.callgraph,"",@"SHT_CUDA_CALLGRAPH"
	.align	4
	.sectionentsize	8
	.align		4
        /*0000*/ 	.word	0x00000000
	.align		4
        /*0004*/ 	.word	0xffffffff
	.align		4
        /*0008*/ 	.word	index@(_Z10AddVectorsPKfS0_Pfi)
	.align		4
        /*000c*/ 	.word	index@(vprintf)
	.align		4
        /*0010*/ 	.word	0x00000000
	.align		4
        /*0014*/ 	.word	0xfffffffe
	.align		4
        /*0018*/ 	.word	0x00000000
	.align		4
        /*001c*/ 	.word	0xfffffffd
	.align		4
        /*0020*/ 	.word	0x00000000
	.align		4
        /*0024*/ 	.word	0xfffffffc


//--------------------- .nv.constant4             --------------------------
	.section	.nv.constant4,"a",@progbits
	.align	8
	.align		8
.nv.constant4:
        /*0000*/ 	.dword	vprintf
	.align		8
        /*0008*/ 	.dword	$str


//--------------------- .text._Z10AddVectorsPKfS0_Pfi --------------------------
	.section	.text._Z10AddVectorsPKfS0_Pfi,"ax",@progbits
	.align	128
        .global         _Z10AddVectorsPKfS0_Pfi
        .type           _Z10AddVectorsPKfS0_Pfi,@function
        .size           _Z10AddVectorsPKfS0_Pfi,(.L_x_3 - _Z10AddVectorsPKfS0_Pfi)
        .other          _Z10AddVectorsPKfS0_Pfi,@"STO_CUDA_ENTRY STV_DEFAULT"
_Z10AddVectorsPKfS0_Pfi:
.text._Z10AddVectorsPKfS0_Pfi:
[----:B------:R-:W0:Y:S01]  /*0000*/  LDC R1, c[0x0][0x37c] ;  /* 0x0000df00ff017b82 */ /* 0x000e220000000800 */
[----:B------:R-:W1:Y:S07]  /*0010*/  LDCU UR5, c[0x0][0x2fc] ;  /* 0x00005f80ff0577ac */ /* 0x000e6e0008000800 */
[----:B------:R-:W2:Y:S01]  /*0020*/  LDC R16, c[0x0][0x360] ;  /* 0x0000d800ff107b82 */ /* 0x000ea20000000800 */
[----:B------:R-:W3:Y:S01]  /*0030*/  S2R R3, SR_TID.X ;  /* 0x0000000000037919 */ /* 0x000ee20000002100 */
[----:B0-----:R-:W-:Y:S01]  /*0040*/  VIADD R1, R1, 0xfffffff8 ;  /* 0xfffffff801017836 */ /* 0x001fe20000000000 */
[----:B------:R-:W-:Y:S01]  /*0050*/  MOV R0, 0x0 ;  /* 0x0000000000007802 */ /* 0x000fe20000000f00 */
[----:B------:R-:W0:Y:S04]  /*0060*/  LDCU UR4, c[0x0][0x2f8] ;  /* 0x00005f00ff0477ac */ /* 0x000e280008000800 */
[----:B------:R-:W2:Y:S01]  /*0070*/  LDC R17, c[0x0][0x370] ;  /* 0x0000dc00ff117b82 */ /* 0x000ea20000000800 */
[----:B------:R-:W4:Y:S07]  /*0080*/  LDCU.64 UR8, c[0x4][0x8] ;  /* 0x01000100ff0877ac */ /* 0x000f2e0008000a00 */
[----:B------:R-:W3:Y:S01]  /*0090*/  S2UR UR6, SR_CTAID.X ;  /* 0x00000000000679c3 */ /* 0x000ee20000002500 */
[----:B0-----:R-:W-:-:S07]  /*00a0*/  IADD3 R6, P0, PT, R1, UR4, RZ ;  /* 0x0000000401067c10 */ /* 0x001fce000ff1e0ff */
[----:B------:R0:W0:Y:S01]  /*00b0*/  LDC.64 R8, c[0x4][R0] ;  /* 0x0100000000087b82 */ /* 0x0000220000000a00 */
[----:B----4-:R-:W-:Y:S01]  /*00c0*/  IMAD.U32 R4, RZ, RZ, UR8 ;  /* 0x00000008ff047e24 */ /* 0x010fe2000f8e00ff */
[----:B------:R-:W-:Y:S01]  /*00d0*/  MOV R5, UR9 ;  /* 0x0000000900057c02 */ /* 0x000fe20008000f00 */
[----:B-1----:R-:W-:Y:S01]  /*00e0*/  IMAD.X R7, RZ, RZ, UR5, P0 ;  /* 0x00000005ff077e24 */ /* 0x002fe200080e06ff */
[----:B--2---:R1:W-:Y:S01]  /*00f0*/  STL.64 [R1], R16 ;  /* 0x0000001001007387 */ /* 0x0043e20000100a00 */
[----:B---3--:R-:W-:-:S07]  /*0100*/  IMAD R2, R16, UR6, R3 ;  /* 0x0000000610027c24 */ /* 0x008fce000f8e0203 */
[----:B------:R-:W-:-:S07]  /*0110*/  LEPC R20, `(.L_x_0) ;  /* 0x000000001014794e */ /* 0x000fce0000000000 */
[----:B01----:R-:W-:Y:S05]  /*0120*/  CALL.ABS.NOINC R8 ;  /* 0x0000000008007343 */ /* 0x003fea0003c00000 */
.L_x_0:
[----:B------:R-:W0:Y:S02]  /*0130*/  LDC R19, c[0x0][0x398] ;  /* 0x0000e600ff137b82 */ /* 0x000e240000000800 */
[----:B0-----:R-:W-:-:S13]  /*0140*/  ISETP.GE.AND P0, PT, R2, R19, PT ;  /* 0x000000130200720c */ /* 0x001fda0003f06270 */
[----:B------:R-:W-:Y:S05]  /*0150*/  @P0 EXIT ;  /* 0x000000000000094d */ /* 0x000fea0003800000 */
[----:B------:R-:W0:Y:S01]  /*0160*/  LDC.64 R20, c[0x0][0x358] ;  /* 0x0000d600ff147b82 */ /* 0x000e220000000a00 */
[----:B------:R-:W-:-:S07]  /*0170*/  IMAD R17, R16, R17, RZ ;  /* 0x0000001110117224 */ /* 0x000fce00078e02ff */
[----:B------:R-:W1:Y:S08]  /*0180*/  LDC.64 R14, c[0x0][0x390] ;  /* 0x0000e400ff0e7b82 */ /* 0x000e700000000a00 */
[----:B------:R-:W2:Y:S08]  /*0190*/  LDC.64 R10, c[0x0][0x380] ;  /* 0x0000e000ff0a7b82 */ /* 0x000eb00000000a00 */
[----:B------:R-:W3:Y:S02]  /*01a0*/  LDC.64 R12, c[0x0][0x388] ;  /* 0x0000e200ff0c7b82 */ /* 0x000ee40000000a00 */
.L_x_1:
[----:B0-----:R-:W-:Y:S01]  /*01b0*/  R2UR UR4, R20 ;  /* 0x00000000140472ca */ /* 0x001fe200000e0000 */
[----:B--2---:R-:W-:Y:S01]  /*01c0*/  IMAD.WIDE R4, R2, 0x4, R10 ;  /* 0x0000000402047825 */ /* 0x004fe200078e020a */
[C---:B------:R-:W-:Y:S02]  /*01d0*/  R2UR UR5, R21.reuse ;  /* 0x00000000150572ca */ /* 0x040fe400000e0000 */
[----:B------:R-:W-:Y:S01]  /*01e0*/  R2UR UR6, R20 ;  /* 0x00000000140672ca */ /* 0x000fe200000e0000 */
[----:B---3--:R-:W-:Y:S01]  /*01f0*/  IMAD.WIDE R6, R2, 0x4, R12 ;  /* 0x0000000402067825 */ /* 0x008fe200078e020c */
[----:B------:R-:W-:-:S09]  /*0200*/  R2UR UR7, R21 ;  /* 0x00000000150772ca */ /* 0x000fd200000e0000 */
[----:B------:R-:W2:Y:S04]  /*0210*/  LDG.E R4, desc[UR4][R4.64] ;  /* 0x0000000404047981 */ /* 0x000ea8000c1e1900 */
[----:B------:R-:W2:Y:S01]  /*0220*/  LDG.E R7, desc[UR6][R6.64] ;  /* 0x0000000606077981 */ /* 0x000ea2000c1e1900 */
[----:B-1--4-:R-:W-:Y:S01]  /*0230*/  IMAD.WIDE R8, R2, 0x4, R14 ;  /* 0x0000000402087825 */ /* 0x012fe200078e020e */
[----:B------:R-:W-:-:S04]  /*0240*/  IADD3 R2, PT, PT, R17, R2, RZ ;  /* 0x0000000211027210 */ /* 0x000fc80007ffe0ff */
[----:B------:R-:W-:Y:S01]  /*0250*/  ISETP.GE.AND P0, PT, R2, R19, PT ;  /* 0x000000130200720c */ /* 0x000fe20003f06270 */
[----:B--2---:R-:W-:-:S05]  /*0260*/  FADD R3, R4, R7 ;  /* 0x0000000704037221 */ /* 0x004fca0000000000 */
[----:B------:R4:W-:Y:S07]  /*0270*/  STG.E desc[UR4][R8.64], R3 ;  /* 0x0000000308007986 */ /* 0x0009ee000c101904 */
[----:B------:R-:W-:Y:S05]  /*0280*/  @!P0 BRA `(.L_x_1) ;  /* 0xfffffffc00c88947 */ /* 0x000fea000383ffff */
[----:B------:R-:W-:Y:S05]  /*0290*/  EXIT ;  /* 0x000000000000794d */ /* 0x000fea0003800000 */
.L_x_2:
[----:B------:R-:W-:-:S00]  /*02a0*/  BRA `(.L_x_2) ;  /* 0xfffffffc00fc7947 */ /* 0x000fc0000383ffff */
[----:B------:R-:W-:-:S00]  /*02b0*/  NOP ;  /* 0x0000000000007918 */ /* 0x000fc00000000000 */
        /* <DEDUP_REMOVED lines=12> */
.L_x_3:


//--------------------- .nv.global.init           --------------------------
	.section	.nv.global.init,"aw",@progbits
.nv.global.init:
	.type		$str,@object
	.size		$str,(.L_0 - $str)
$str:
        /*0000*/ 	.byte	0x62, 0x6c, 0x6f, 0x63, 0x6b, 0x44, 0x69, 0x6d, 0x3a, 0x20, 0x25, 0x64, 0x2c, 0x20, 0x67, 0x72
        /*0010*/ 	.byte	0x69, 0x64, 0x44, 0x69, 0x6d, 0x3a, 0x25, 0x64, 0x00
.L_0:


//--------------------- .nv.shared.reserved.0     --------------------------
	.section	.nv.shared.reserved.0,"aw",@nobits
	.weak		__nv_reservedSMEM_offset_0_alias
	.size		__nv_reservedSMEM_offset_0_alias, 0, 64
	.other		__nv_reservedSMEM_offset_0_alias,@"STO_CUDA_RESERVED_SHARED STV_DEFAULT"
__nv_reservedSMEM_offset_0_alias:
	.zero		0
	.zero		64


//--------------------- .nv.constant0._Z10AddVectorsPKfS0_Pfi --------------------------
	.section	.nv.constant0._Z10AddVectorsPKfS0_Pfi,"a",@progbits
	.sectionflags	@""
	.align	4
.nv.constant0._Z10AddVectorsPKfS0_Pfi:
	.zero		924


//--------------------- SYMBOLS --------------------------

	.type		.nv.reservedSmem.offset0,@object
	.size		.nv.reservedSmem.offset0,0x4
	.type		vprintf,@function
